//
// Generated by NVIDIA NVVM Compiler
//
// Compiler Build ID: CL-36424714
// Cuda compilation tools, release 13.0, V13.0.88
// Based on NVVM 20.0.0
//

.version 9.0
.target sm_100
.address_size 64

	// .globl	_Z14classifyKernelP6uchar4iiPK6float3i

.visible .entry _Z14classifyKernelP6uchar4iiPK6float3i(
	.param .u64 .ptr .align 1 _Z14classifyKernelP6uchar4iiPK6float3i_param_0,
	.param .u32 _Z14classifyKernelP6uchar4iiPK6float3i_param_1,
	.param .u32 _Z14classifyKernelP6uchar4iiPK6float3i_param_2,
	.param .u64 .ptr .align 1 _Z14classifyKernelP6uchar4iiPK6float3i_param_3,
	.param .u32 _Z14classifyKernelP6uchar4iiPK6float3i_param_4
)
{
	.reg .pred 	%p<28>;
	.reg .b16 	%rs<8>;
	.reg .b32 	%r<84>;
	.reg .b32 	%f<131>;
	.reg .b64 	%rd<19>;

	ld.param.u64 	%rd7, [_Z14classifyKernelP6uchar4iiPK6float3i_param_0];
	ld.param.u32 	%r34, [_Z14classifyKernelP6uchar4iiPK6float3i_param_1];
	ld.param.u32 	%r35, [_Z14classifyKernelP6uchar4iiPK6float3i_param_2];
	ld.param.u64 	%rd8, [_Z14classifyKernelP6uchar4iiPK6float3i_param_3];
	ld.param.u32 	%r33, [_Z14classifyKernelP6uchar4iiPK6float3i_param_4];
	cvta.to.global.u64 	%rd1, %rd8;
	cvta.to.global.u64 	%rd2, %rd7;
	mov.u32 	%r36, %ctaid.x;
	mov.u32 	%r1, %ntid.x;
	mov.u32 	%r37, %tid.x;
	mad.lo.s32 	%r70, %r36, %r1, %r37;
	mul.lo.s32 	%r3, %r35, %r34;
	setp.ge.s32 	%p1, %r70, %r3;
	@%p1 bra 	$L__BB0_18;
	setp.gt.s32 	%p2, %r33, 0;
	mov.u32 	%r38, %nctaid.x;
	mul.lo.s32 	%r4, %r1, %r38;
	@%p2 bra 	$L__BB0_2;
	bra.uni 	$L__BB0_17;
$L__BB0_2:
	and.b32  	%r5, %r33, 7;
	add.s32 	%r6, %r5, -1;
	and.b32  	%r7, %r33, 3;
	and.b32  	%r8, %r33, 2147483640;
	and.b32  	%r9, %r33, 1;
	add.s64 	%rd3, %rd1, 48;
$L__BB0_3:
	mul.wide.s32 	%rd11, %r70, 4;
	add.s64 	%rd4, %rd2, %rd11;
	.pragma "used_bytes_mask 7";
	ld.global.u32 	%r39, [%rd4];
	bfe.u32 	%r40, %r39, 0, 8;
	cvt.u16.u32 	%rs2, %r40;
	and.b16  	%rs3, %rs2, 255;
	bfe.u32 	%r41, %r39, 8, 8;
	cvt.u16.u32 	%rs4, %r41;
	and.b16  	%rs5, %rs4, 255;
	bfe.u32 	%r42, %r39, 16, 8;
	cvt.u16.u32 	%rs6, %r42;
	and.b16  	%rs7, %rs6, 255;
	cvt.rn.f32.u16 	%f128, %rs3;
	cvt.rn.f32.u16 	%f129, %rs5;
	cvt.rn.f32.u16 	%f130, %rs7;
	mul.f32 	%f18, %f129, %f129;
	fma.rn.f32 	%f19, %f128, %f128, %f18;
	fma.rn.f32 	%f20, %f130, %f130, %f19;
	sqrt.rn.f32 	%f4, %f20;
	setp.leu.f32 	%p4, %f4, 0f3727C5AC;
	@%p4 bra 	$L__BB0_5;
	div.rn.f32 	%f128, %f128, %f4;
	div.rn.f32 	%f129, %f129, %f4;
	div.rn.f32 	%f130, %f130, %f4;
$L__BB0_5:
	setp.lt.u32 	%p5, %r33, 8;
	mov.f32 	%f125, 0fBF800000;
	mov.b32 	%r77, 0;
	mov.u32 	%r82, %r77;
	@%p5 bra 	$L__BB0_8;
	mov.f32 	%f125, 0fBF800000;
	mov.b32 	%r71, 0;
	mov.u64 	%rd18, %rd3;
	mov.u32 	%r82, %r71;
$L__BB0_7:
	.pragma "nounroll";
	ld.global.f32 	%f23, [%rd18+-48];
	ld.global.f32 	%f24, [%rd18+-44];
	ld.global.f32 	%f25, [%rd18+-40];
	mul.f32 	%f26, %f129, %f24;
	fma.rn.f32 	%f27, %f128, %f23, %f26;
	fma.rn.f32 	%f28, %f130, %f25, %f27;
	setp.gt.f32 	%p6, %f28, %f125;
	selp.f32 	%f29, %f28, %f125, %p6;
	selp.b32 	%r46, %r71, %r82, %p6;
	ld.global.f32 	%f30, [%rd18+-36];
	ld.global.f32 	%f31, [%rd18+-32];
	ld.global.f32 	%f32, [%rd18+-28];
	mul.f32 	%f33, %f129, %f31;
	fma.rn.f32 	%f34, %f128, %f30, %f33;
	fma.rn.f32 	%f35, %f130, %f32, %f34;
	setp.gt.f32 	%p7, %f35, %f29;
	selp.f32 	%f36, %f35, %f29, %p7;
	add.s32 	%r47, %r71, 1;
	selp.b32 	%r48, %r47, %r46, %p7;
	ld.global.f32 	%f37, [%rd18+-24];
	ld.global.f32 	%f38, [%rd18+-20];
	ld.global.f32 	%f39, [%rd18+-16];
	mul.f32 	%f40, %f129, %f38;
	fma.rn.f32 	%f41, %f128, %f37, %f40;
	fma.rn.f32 	%f42, %f130, %f39, %f41;
	setp.gt.f32 	%p8, %f42, %f36;
	selp.f32 	%f43, %f42, %f36, %p8;
	add.s32 	%r49, %r71, 2;
	selp.b32 	%r50, %r49, %r48, %p8;
	ld.global.f32 	%f44, [%rd18+-12];
	ld.global.f32 	%f45, [%rd18+-8];
	ld.global.f32 	%f46, [%rd18+-4];
	mul.f32 	%f47, %f129, %f45;
	fma.rn.f32 	%f48, %f128, %f44, %f47;
	fma.rn.f32 	%f49, %f130, %f46, %f48;
	setp.gt.f32 	%p9, %f49, %f43;
	selp.f32 	%f50, %f49, %f43, %p9;
	add.s32 	%r51, %r71, 3;
	selp.b32 	%r52, %r51, %r50, %p9;
	ld.global.f32 	%f51, [%rd18];
	ld.global.f32 	%f52, [%rd18+4];
	ld.global.f32 	%f53, [%rd18+8];
	mul.f32 	%f54, %f129, %f52;
	fma.rn.f32 	%f55, %f128, %f51, %f54;
	fma.rn.f32 	%f56, %f130, %f53, %f55;
	setp.gt.f32 	%p10, %f56, %f50;
	selp.f32 	%f57, %f56, %f50, %p10;
	add.s32 	%r53, %r71, 4;
	selp.b32 	%r54, %r53, %r52, %p10;
	ld.global.f32 	%f58, [%rd18+12];
	ld.global.f32 	%f59, [%rd18+16];
	ld.global.f32 	%f60, [%rd18+20];
	mul.f32 	%f61, %f129, %f59;
	fma.rn.f32 	%f62, %f128, %f58, %f61;
	fma.rn.f32 	%f63, %f130, %f60, %f62;
	setp.gt.f32 	%p11, %f63, %f57;
	selp.f32 	%f64, %f63, %f57, %p11;
	add.s32 	%r55, %r71, 5;
	selp.b32 	%r56, %r55, %r54, %p11;
	ld.global.f32 	%f65, [%rd18+24];
	ld.global.f32 	%f66, [%rd18+28];
	ld.global.f32 	%f67, [%rd18+32];
	mul.f32 	%f68, %f129, %f66;
	fma.rn.f32 	%f69, %f128, %f65, %f68;
	fma.rn.f32 	%f70, %f130, %f67, %f69;
	setp.gt.f32 	%p12, %f70, %f64;
	selp.f32 	%f71, %f70, %f64, %p12;
	add.s32 	%r57, %r71, 6;
	selp.b32 	%r58, %r57, %r56, %p12;
	ld.global.f32 	%f72, [%rd18+36];
	ld.global.f32 	%f73, [%rd18+40];
	ld.global.f32 	%f74, [%rd18+44];
	mul.f32 	%f75, %f129, %f73;
	fma.rn.f32 	%f76, %f128, %f72, %f75;
	fma.rn.f32 	%f77, %f130, %f74, %f76;
	setp.gt.f32 	%p13, %f77, %f71;
	selp.f32 	%f125, %f77, %f71, %p13;
	add.s32 	%r59, %r71, 7;
	selp.b32 	%r82, %r59, %r58, %p13;
	add.s64 	%rd18, %rd18, 96;
	add.s32 	%r71, %r71, 8;
	setp.ne.s32 	%p14, %r71, %r8;
	mov.u32 	%r77, %r8;
	@%p14 bra 	$L__BB0_7;
$L__BB0_8:
	setp.eq.s32 	%p15, %r5, 0;
	@%p15 bra 	$L__BB0_16;
	setp.lt.u32 	%p16, %r6, 3;
	@%p16 bra 	$L__BB0_11;
	mul.wide.u32 	%rd12, %r77, 12;
	add.s64 	%rd13, %rd1, %rd12;
	ld.global.f32 	%f78, [%rd13];
	ld.global.f32 	%f79, [%rd13+4];
	ld.global.f32 	%f80, [%rd13+8];
	mul.f32 	%f81, %f129, %f79;
	fma.rn.f32 	%f82, %f128, %f78, %f81;
	fma.rn.f32 	%f83, %f130, %f80, %f82;
	setp.gt.f32 	%p17, %f83, %f125;
	selp.f32 	%f84, %f83, %f125, %p17;
	selp.b32 	%r61, %r77, %r82, %p17;
	add.s32 	%r62, %r77, 1;
	ld.global.f32 	%f85, [%rd13+12];
	ld.global.f32 	%f86, [%rd13+16];
	ld.global.f32 	%f87, [%rd13+20];
	mul.f32 	%f88, %f129, %f86;
	fma.rn.f32 	%f89, %f128, %f85, %f88;
	fma.rn.f32 	%f90, %f130, %f87, %f89;
	setp.gt.f32 	%p18, %f90, %f84;
	selp.f32 	%f91, %f90, %f84, %p18;
	selp.b32 	%r63, %r62, %r61, %p18;
	add.s32 	%r64, %r77, 2;
	ld.global.f32 	%f92, [%rd13+24];
	ld.global.f32 	%f93, [%rd13+28];
	ld.global.f32 	%f94, [%rd13+32];
	mul.f32 	%f95, %f129, %f93;
	fma.rn.f32 	%f96, %f128, %f92, %f95;
	fma.rn.f32 	%f97, %f130, %f94, %f96;
	setp.gt.f32 	%p19, %f97, %f91;
	selp.f32 	%f98, %f97, %f91, %p19;
	selp.b32 	%r65, %r64, %r63, %p19;
	add.s32 	%r66, %r77, 3;
	ld.global.f32 	%f99, [%rd13+36];
	ld.global.f32 	%f100, [%rd13+40];
	ld.global.f32 	%f101, [%rd13+44];
	mul.f32 	%f102, %f129, %f100;
	fma.rn.f32 	%f103, %f128, %f99, %f102;
	fma.rn.f32 	%f104, %f130, %f101, %f103;
	setp.gt.f32 	%p20, %f104, %f98;
	selp.f32 	%f125, %f104, %f98, %p20;
	selp.b32 	%r82, %r66, %r65, %p20;
	add.s32 	%r77, %r77, 4;
$L__BB0_11:
	setp.eq.s32 	%p21, %r7, 0;
	@%p21 bra 	$L__BB0_16;
	setp.eq.s32 	%p22, %r7, 1;
	@%p22 bra 	$L__BB0_14;
	mul.wide.u32 	%rd14, %r77, 12;
	add.s64 	%rd15, %rd1, %rd14;
	ld.global.f32 	%f105, [%rd15];
	ld.global.f32 	%f106, [%rd15+4];
	ld.global.f32 	%f107, [%rd15+8];
	mul.f32 	%f108, %f129, %f106;
	fma.rn.f32 	%f109, %f128, %f105, %f108;
	fma.rn.f32 	%f110, %f130, %f107, %f109;
	setp.gt.f32 	%p23, %f110, %f125;
	selp.f32 	%f111, %f110, %f125, %p23;
	selp.b32 	%r68, %r77, %r82, %p23;
	add.s32 	%r69, %r77, 1;
	ld.global.f32 	%f112, [%rd15+12];
	ld.global.f32 	%f113, [%rd15+16];
	ld.global.f32 	%f114, [%rd15+20];
	mul.f32 	%f115, %f129, %f113;
	fma.rn.f32 	%f116, %f128, %f112, %f115;
	fma.rn.f32 	%f117, %f130, %f114, %f116;
	setp.gt.f32 	%p24, %f117, %f111;
	selp.f32 	%f125, %f117, %f111, %p24;
	selp.b32 	%r82, %r69, %r68, %p24;
	add.s32 	%r77, %r77, 2;
$L__BB0_14:
	setp.eq.s32 	%p25, %r9, 0;
	@%p25 bra 	$L__BB0_16;
	mul.wide.u32 	%rd16, %r77, 12;
	add.s64 	%rd17, %rd1, %rd16;
	ld.global.f32 	%f118, [%rd17];
	ld.global.f32 	%f119, [%rd17+4];
	ld.global.f32 	%f120, [%rd17+8];
	mul.f32 	%f121, %f129, %f119;
	fma.rn.f32 	%f122, %f128, %f118, %f121;
	fma.rn.f32 	%f123, %f130, %f120, %f122;
	setp.gt.f32 	%p26, %f123, %f125;
	selp.b32 	%r82, %r77, %r82, %p26;
$L__BB0_16:
	st.global.u8 	[%rd4+3], %r82;
	add.s32 	%r70, %r70, %r4;
	setp.lt.s32 	%p27, %r70, %r3;
	@%p27 bra 	$L__BB0_3;
	bra.uni 	$L__BB0_18;
$L__BB0_17:
	mul.wide.s32 	%rd9, %r70, 4;
	add.s64 	%rd10, %rd2, %rd9;
	mov.b16 	%rs1, 0;
	st.global.u8 	[%rd10+3], %rs1;
	add.s32 	%r70, %r70, %r4;
	setp.lt.s32 	%p3, %r70, %r3;
	@%p3 bra 	$L__BB0_17;
$L__BB0_18:
	ret;

}


// ===== COMPILED SASS (sm_100) =====

	.target	sm_100

	.elftype	@"ET_EXEC"


//--------------------- .note.nv.tkinfo           --------------------------
	.section	.note.nv.tkinfo,"",@"SHT_NOTE"
	.sectionflags	@"SHF_NOTE_NV_TKINFO"
	.tkinfo
        /*0018*/ 	.word	0x00000002
        /*0030*/ 	.string	""
        /*0030*/ 	.string	"ptxas"
        /*0030*/ 	.string	"Cuda compilation tools, release 13.0, V13.0.88"
        /*0030*/ 	.string	"Build cuda_13.0.r13.0/compiler.36424714_0"
        /*0030*/ 	.string	"-arch sm_100 -m 64 "



//--------------------- .note.nv.cuinfo           --------------------------
	.section	.note.nv.cuinfo,"",@"SHT_NOTE"
	.sectionflags	@"SHF_NOTE_NV_CUINFO"
        /*0018*/ 	.short	0x0002
        /*001a*/ 	.short	0x0064
        /*001c*/ 	.short	0x0082
	.zero		2


//--------------------- .nv.info                  --------------------------
	.section	.nv.info,"",@"SHT_CUDA_INFO"
	.align	4


	//----- nvinfo : EIATTR_REGCOUNT
	.align		4
        /*0000*/ 	.byte	0x04, 0x2f
        /*0002*/ 	.short	(.L_1 - .L_0)
	.align		4
.L_0:
        /*0004*/ 	.word	index@(_Z14classifyKernelP6uchar4iiPK6float3i)
        /*0008*/ 	.word	0x00000020


	//----- nvinfo : EIATTR_FRAME_SIZE
	.align		4
.L_1:
        /*000c*/ 	.byte	0x04, 0x11
        /*000e*/ 	.short	(.L_3 - .L_2)
	.align		4
.L_2:
        /*0010*/ 	.word	index@($__internal_1_$__cuda_sm3x_div_rn_noftz_f32_slowpath)
        /*0014*/ 	.word	0x00000000


	//----- nvinfo : EIATTR_FRAME_SIZE
	.align		4
.L_3:
        /*0018*/ 	.byte	0x04, 0x11
        /*001a*/ 	.short	(.L_5 - .L_4)
	.align		4
.L_4:
        /*001c*/ 	.word	index@($__internal_0_$__cuda_sm20_sqrt_rn_f32_slowpath)
        /*0020*/ 	.word	0x00000000


	//----- nvinfo : EIATTR_FRAME_SIZE
	.align		4
.L_5:
        /*0024*/ 	.byte	0x04, 0x11
        /*0026*/ 	.short	(.L_7 - .L_6)
	.align		4
.L_6:
        /*0028*/ 	.word	index@(_Z14classifyKernelP6uchar4iiPK6float3i)
        /*002c*/ 	.word	0x00000000


	//----- nvinfo : EIATTR_MIN_STACK_SIZE
	.align		4
.L_7:
        /*0030*/ 	.byte	0x04, 0x12
        /*0032*/ 	.short	(.L_9 - .L_8)
	.align		4
.L_8:
        /*0034*/ 	.word	index@(_Z14classifyKernelP6uchar4iiPK6float3i)
        /*0038*/ 	.word	0x00000000
.L_9:


//--------------------- .nv.compat                --------------------------
	.section	.nv.compat,"",@"SHT_CUDA_COMPAT_INFO"
	.align	4
        /*0000*/ 	.byte	0x02, 0x09, 0x00, 0x00, 0x02, 0x02, 0x01, 0x00, 0x02, 0x05, 0x05, 0x00, 0x03, 0x07, 0x01, 0x01
        /*0010*/ 	.byte	0x02, 0x03, 0x00, 0x00, 0x02, 0x06, 0x01, 0x00, 0x04, 0x0b, 0x08, 0x00, 0x01, 0x00, 0x00, 0x00
        /*0020*/ 	.byte	0x00, 0x00, 0x00, 0x00


//--------------------- .nv.info._Z14classifyKernelP6uchar4iiPK6float3i --------------------------
	.section	.nv.info._Z14classifyKernelP6uchar4iiPK6float3i,"",@"SHT_CUDA_INFO"
	.sectionflags	@""
	.align	4


	//----- nvinfo : EIATTR_CUDA_API_VERSION
	.align		4
        /*0000*/ 	.byte	0x04, 0x37
        /*0002*/ 	.short	(.L_11 - .L_10)
.L_10:
        /*0004*/ 	.word	0x00000082


	//----- nvinfo : EIATTR_KPARAM_INFO
	.align		4
.L_11:
        /*0008*/ 	.byte	0x04, 0x17
        /*000a*/ 	.short	(.L_13 - .L_12)
.L_12:
        /*000c*/ 	.word	0x00000000
        /*0010*/ 	.short	0x0004
        /*0012*/ 	.short	0x0018
        /*0014*/ 	.byte	0x00, 0xf0, 0x11, 0x00


	//----- nvinfo : EIATTR_KPARAM_INFO
	.align		4
.L_13:
        /*0018*/ 	.byte	0x04, 0x17
        /*001a*/ 	.short	(.L_15 - .L_14)
.L_14:
        /*001c*/ 	.word	0x00000000
        /*0020*/ 	.short	0x0003
        /*0022*/ 	.short	0x0010
        /*0024*/ 	.byte	0x00, 0xf5, 0x21, 0x00


	//----- nvinfo : EIATTR_KPARAM_INFO
	.align		4
.L_15:
        /*0028*/ 	.byte	0x04, 0x17
        /*002a*/ 	.short	(.L_17 - .L_16)
.L_16:
        /*002c*/ 	.word	0x00000000
        /*0030*/ 	.short	0x0002
        /*0032*/ 	.short	0x000c
        /*0034*/ 	.byte	0x00, 0xf0, 0x11, 0x00


	//----- nvinfo : EIATTR_KPARAM_INFO
	.align		4
.L_17:
        /*0038*/ 	.byte	0x04, 0x17
        /*003a*/ 	.short	(.L_19 - .L_18)
.L_18:
        /*003c*/ 	.word	0x00000000
        /*0040*/ 	.short	0x0001
        /*0042*/ 	.short	0x0008
        /*0044*/ 	.byte	0x00, 0xf0, 0x11, 0x00


	//----- nvinfo : EIATTR_KPARAM_INFO
	.align		4
.L_19:
        /*0048*/ 	.byte	0x04, 0x17
        /*004a*/ 	.short	(.L_21 - .L_20)
.L_20:
        /*004c*/ 	.word	0x00000000
        /*0050*/ 	.short	0x0000
        /*0052*/ 	.short	0x0000
        /*0054*/ 	.byte	0x00, 0xf5, 0x21, 0x00


	//----- nvinfo : EIATTR_SPARSE_MMA_MASK
	.align		4
.L_21:
        /*0058*/ 	.byte	0x03, 0x50
        /*005a*/ 	.short	0x0000


	//----- nvinfo : EIATTR_MAXREG_COUNT
	.align		4
        /*005c*/ 	.byte	0x03, 0x1b
        /*005e*/ 	.short	0x00ff


	//----- nvinfo : EIATTR_MERCURY_ISA_VERSION
	.align		4
        /*0060*/ 	.byte	0x03, 0x5f
        /*0062*/ 	.short	0x0101


	//----- nvinfo : EIATTR_UNUSED_LOAD_BYTE_OFFSET
	.align		4
        /*0064*/ 	.byte	0x04, 0x44
        /*0066*/ 	.short	(.L_23 - .L_22)


	//   ....[0]....
.L_22:
        /*0068*/ 	.word	0x000001f0
        /*006c*/ 	.word	0x00000007


	//----- nvinfo : EIATTR_VRC_CTA_INIT_COUNT
	.align		4
.L_23:
        /*0070*/ 	.byte	0x02, 0x4a
	.zero		1
	.zero		1


	//----- nvinfo : EIATTR_EXIT_INSTR_OFFSETS
	.align		4
        /*0074*/ 	.byte	0x04, 0x1c
        /*0076*/ 	.short	(.L_25 - .L_24)


	//   ....[0]....
.L_24:
        /*0078*/ 	.word	0x00000080


	//   ....[1]....
        /*007c*/ 	.word	0x00000150


	//   ....[2]....
        /*0080*/ 	.word	0x00001110


	//----- nvinfo : EIATTR_CRS_STACK_SIZE
	.align		4
.L_25:
        /*0084*/ 	.byte	0x04, 0x1e
        /*0086*/ 	.short	(.L_27 - .L_26)
.L_26:
        /*0088*/ 	.word	0x00000000


	//----- nvinfo : EIATTR_CBANK_PARAM_SIZE
	.align		4
.L_27:
        /*008c*/ 	.byte	0x03, 0x19
        /*008e*/ 	.short	0x001c


	//----- nvinfo : EIATTR_PARAM_CBANK
	.align		4
        /*0090*/ 	.byte	0x04, 0x0a
        /*0092*/ 	.short	(.L_29 - .L_28)
	.align		4
.L_28:
        /*0094*/ 	.word	index@(.nv.constant0._Z14classifyKernelP6uchar4iiPK6float3i)
        /*0098*/ 	.short	0x0380
        /*009a*/ 	.short	0x001c


	//----- nvinfo : EIATTR_SW_WAR
	.align		4
.L_29:
        /*009c*/ 	.byte	0x04, 0x36
        /*009e*/ 	.short	(.L_31 - .L_30)
.L_30:
        /*00a0*/ 	.word	0x00000008
.L_31:


//--------------------- .nv.callgraph             --------------------------
	.section	.nv.callgraph,"",@"SHT_CUDA_CALLGRAPH"
	.align	4
	.sectionentsize	8
	.align		4
        /*0000*/ 	.word	0x00000000
	.align		4
        /*0004*/ 	.word	0xffffffff
	.align		4
        /*0008*/ 	.word	0x00000000
	.align		4
        /*000c*/ 	.word	0xfffffffe
	.align		4
        /*0010*/ 	.word	0x00000000
	.align		4
        /*0014*/ 	.word	0xfffffffd
	.align		4
        /*0018*/ 	.word	0x00000000
	.align		4
        /*001c*/ 	.word	0xfffffffc


//--------------------- .text._Z14classifyKernelP6uchar4iiPK6float3i --------------------------
	.section	.text._Z14classifyKernelP6uchar4iiPK6float3i,"ax",@progbits
	.align	128
        .global         _Z14classifyKernelP6uchar4iiPK6float3i
        .type           _Z14classifyKernelP6uchar4iiPK6float3i,@function
        .size           _Z14classifyKernelP6uchar4iiPK6float3i,(.L_x_33 - _Z14classifyKernelP6uchar4iiPK6float3i)
        .other          _Z14classifyKernelP6uchar4iiPK6float3i,@"STO_CUDA_ENTRY STV_DEFAULT"
_Z14classifyKernelP6uchar4iiPK6float3i:
.text._Z14classifyKernelP6uchar4iiPK6float3i:
[----:B------:R-:W-:Y:S01]  /*0000*/  LDC R1, c[0x0][0x37c] ;  /* 0x0000df00ff017b82 */ /* 0x000fe20000000800 */
[----:B------:R-:W0:Y:S07]  /*0010*/  S2R R8, SR_TID.X ;  /* 0x0000000000087919 */ /* 0x000e2e0000002100 */
[----:B------:R-:W0:Y:S01]  /*0020*/  S2UR UR6, SR_CTAID.X ;  /* 0x00000000000679c3 */ /* 0x000e220000002500 */
[----:B------:R-:W1:Y:S07]  /*0030*/  LDCU.64 UR4, c[0x0][0x388] ;  /* 0x00007100ff0477ac */ /* 0x000e6e0008000a00 */
[----:B------:R-:W0:Y:S01]  /*0040*/  LDC R9, c[0x0][0x360] ;  /* 0x0000d800ff097b82 */ /* 0x000e220000000800 */
[----:B-1----:R-:W-:Y:S01]  /*0050*/  UIMAD UR4, UR5, UR4, URZ ;  /* 0x00000004050472a4 */ /* 0x002fe2000f8e02ff */
[----:B0-----:R-:W-:-:S05]  /*0060*/  IMAD R8, R9, UR6, R8 ;  /* 0x0000000609087c24 */ /* 0x001fca000f8e0208 */
[----:B------:R-:W-:-:S13]  /*0070*/  ISETP.GE.AND P0, PT, R8, UR4, PT ;  /* 0x0000000408007c0c */ /* 0x000fda000bf06270 */
[----:B------:R-:W-:Y:S05]  /*0080*/  @P0 EXIT ;  /* 0x000000000000094d */ /* 0x000fea0003800000 */
[----:B------:R-:W0:Y:S01]  /*0090*/  LDCU UR5, c[0x0][0x398] ;  /* 0x00007300ff0577ac */ /* 0x000e220008000800 */
[----:B------:R-:W1:Y:S01]  /*00a0*/  LDCU UR6, c[0x0][0x370] ;  /* 0x00006e00ff0677ac */ /* 0x000e620008000800 */
[----:B------:R-:W2:Y:S01]  /*00b0*/  LDCU.64 UR12, c[0x0][0x358] ;  /* 0x00006b00ff0c77ac */ /* 0x000ea20008000a00 */
[----:B0-----:R-:W-:Y:S01]  /*00c0*/  UISETP.GT.AND UP0, UPT, UR5, URZ, UPT ;  /* 0x000000ff0500728c */ /* 0x001fe2000bf04270 */
[----:B-1----:R-:W-:-:S08]  /*00d0*/  IMAD R9, R9, UR6, RZ ;  /* 0x0000000609097c24 */ /* 0x002fd0000f8e02ff */
[----:B--2---:R-:W-:Y:S05]  /*00e0*/  BRA.U UP0, `(.L_x_0) ;  /* 0x00000001001c7547 */ /* 0x004fea000b800000 */
[----:B------:R-:W0:Y:S02]  /*00f0*/  LDC.64 R4, c[0x0][0x380] ;  /* 0x0000e000ff047b82 */ /* 0x000e240000000a00 */
.L_x_1:
[----:B0-----:R-:W-:-:S04]  /*0100*/  IMAD.WIDE R2, R8, 0x4, R4 ;  /* 0x0000000408027825 */ /* 0x001fc800078e0204 */
[----:B------:R-:W-:Y:S01]  /*0110*/  IMAD.IADD R8, R9, 0x1, R8 ;  /* 0x0000000109087824 */ /* 0x000fe200078e0208 */
[----:B------:R1:W-:Y:S04]  /*0120*/  STG.E.U8 desc[UR12][R2.64+0x3], RZ ;  /* 0x000003ff02007986 */ /* 0x0003e8000c10110c */
[----:B------:R-:W-:-:S13]  /*0130*/  ISETP.GE.AND P0, PT, R8, UR4, PT ;  /* 0x0000000408007c0c */ /* 0x000fda000bf06270 */
[----:B-1----:R-:W-:Y:S05]  /*0140*/  @!P0 BRA `(.L_x_1) ;  /* 0xfffffffc00ec8947 */ /* 0x002fea000383ffff */
[----:B------:R-:W-:Y:S05]  /*0150*/  EXIT ;  /* 0x000000000000794d */ /* 0x000fea0003800000 */
.L_x_0:
[----:B------:R-:W0:Y:S01]  /*0160*/  LDCU.64 UR6, c[0x0][0x390] ;  /* 0x00007200ff0677ac */ /* 0x000e220008000a00 */
[----:B------:R-:W-:Y:S02]  /*0170*/  ULOP3.LUT UR8, UR5, 0x7, URZ, 0xc0, !UPT ;  /* 0x0000000705087892 */ /* 0x000fe4000f8ec0ff */
[----:B------:R-:W-:Y:S02]  /*0180*/  ULOP3.LUT UR10, UR5, 0x3, URZ, 0xc0, !UPT ;  /* 0x00000003050a7892 */ /* 0x000fe4000f8ec0ff */
[----:B------:R-:W-:Y:S02]  /*0190*/  ULOP3.LUT UR5, UR5, 0x7ffffff8, URZ, 0xc0, !UPT ;  /* 0x7ffffff805057892 */ /* 0x000fe4000f8ec0ff */
[----:B------:R-:W-:Y:S02]  /*01a0*/  UIADD3 UR9, UPT, UPT, UR8, -0x1, URZ ;  /* 0xffffffff08097890 */ /* 0x000fe4000fffe0ff */
[----:B0-----:R-:W-:-:S04]  /*01b0*/  UIADD3 UR6, UP0, UPT, UR6, 0x30, URZ ;  /* 0x0000003006067890 */ /* 0x001fc8000ff1e0ff */
[----:B------:R-:W-:-:S12]  /*01c0*/  UIADD3.X UR7, UPT, UPT, URZ, UR7, URZ, UP0, !UPT ;  /* 0x00000007ff077290 */ /* 0x000fd800087fe4ff */
.L_x_18:
[----:B0-----:R-:W0:Y:S02]  /*01d0*/  LDC.64 R6, c[0x0][0x380] ;  /* 0x0000e000ff067b82 */ /* 0x001e240000000a00 */
[----:B0-----:R-:W-:-:S05]  /*01e0*/  IMAD.WIDE R6, R8, 0x4, R6 ;  /* 0x0000000408067825 */ /* 0x001fca00078e0206 */
[----:B------:R-:W2:Y:S01]  /*01f0*/  LDG.E R2, desc[UR12][R6.64] ;  /* 0x0000000c06027981 */ /* 0x000ea2000c1e1900 */
[----:B------:R-:W-:Y:S01]  /*0200*/  IMAD.IADD R8, R9, 0x1, R8 ;  /* 0x0000000109087824 */ /* 0x000fe200078e0208 */
[----:B------:R-:W-:Y:S04]  /*0210*/  BSSY.RECONVERGENT B0, `(.L_x_2) ;  /* 0x0000017000007945 */ /* 0x000fe80003800200 */
[----:B------:R-:W-:Y:S02]  /*0220*/  ISETP.GE.AND P2, PT, R8, UR4, PT ;  /* 0x0000000408007c0c */ /* 0x000fe4000bf46270 */
[C---:B--2---:R-:W-:Y:S02]  /*0230*/  PRMT R0, R2.reuse, 0x7771, RZ ;  /* 0x0000777102007816 */ /* 0x044fe400000000ff */
[----:B------:R-:W-:-:S02]  /*0240*/  PRMT R3, R2, 0x7770, RZ ;  /* 0x0000777002037816 */ /* 0x000fc400000000ff */
[----:B------:R-:W-:Y:S02]  /*0250*/  I2FP.F32.U32 R0, R0 ;  /* 0x0000000000007245 */ /* 0x000fe40000201000 */
[----:B------:R-:W-:Y:S02]  /*0260*/  PRMT R4, R2, 0x7772, RZ ;  /* 0x0000777202047816 */ /* 0x000fe400000000ff */
[----:B------:R-:W-:Y:S01]  /*0270*/  I2FP.F32.U32 R2, R3 ;  /* 0x0000000300027245 */ /* 0x000fe20000201000 */
[----:B------:R-:W-:Y:S01]  /*0280*/  FMUL R5, R0, R0 ;  /* 0x0000000000057220 */ /* 0x000fe20000400000 */
[----:B------:R-:W-:-:S03]  /*0290*/  I2FP.F32.U32 R3, R4 ;  /* 0x0000000400037245 */ /* 0x000fc60000201000 */
[----:B------:R-:W-:-:S04]  /*02a0*/  FFMA R4, R2, R2, R5 ;  /* 0x0000000202047223 */ /* 0x000fc80000000005 */
[----:B------:R-:W-:-:S04]  /*02b0*/  FFMA R4, R3, R3, R4 ;  /* 0x0000000303047223 */ /* 0x000fc80000000004 */
[----:B------:R0:W1:Y:S01]  /*02c0*/  MUFU.RSQ R11, R4 ;  /* 0x00000004000b7308 */ /* 0x0000620000001400 */
[----:B------:R-:W-:-:S04]  /*02d0*/  IADD3 R5, PT, PT, R4, -0xd000000, RZ ;  /* 0xf300000004057810 */ /* 0x000fc80007ffe0ff */
[----:B------:R-:W-:-:S13]  /*02e0*/  ISETP.GT.U32.AND P0, PT, R5, 0x727fffff, PT ;  /* 0x727fffff0500780c */ /* 0x000fda0003f04070 */
[----:B01----:R-:W-:Y:S05]  /*02f0*/  @!P0 BRA `(.L_x_3) ;  /* 0x0000000000108947 */ /* 0x003fea0003800000 */
[----:B------:R-:W-:-:S07]  /*0300*/  MOV R14, 0x320 ;  /* 0x00000320000e7802 */ /* 0x000fce0000000f00 */
[----:B------:R-:W-:Y:S05]  /*0310*/  CALL.REL.NOINC `($__internal_0_$__cuda_sm20_sqrt_rn_f32_slowpath) ;  /* 0x0000000c00807944 */ /* 0x000fea0003c00000 */
[----:B------:R-:W-:Y:S01]  /*0320*/  IMAD.MOV.U32 R5, RZ, RZ, R10 ;  /* 0x000000ffff057224 */ /* 0x000fe200078e000a */
[----:B------:R-:W-:Y:S06]  /*0330*/  BRA `(.L_x_4) ;  /* 0x0000000000107947 */ /* 0x000fec0003800000 */
.L_x_3:
[----:B------:R-:W-:Y:S01]  /*0340*/  FMUL.FTZ R5, R4, R11 ;  /* 0x0000000b04057220 */ /* 0x000fe20000410000 */
[----:B------:R-:W-:-:S03]  /*0350*/  FMUL.FTZ R10, R11, 0.5 ;  /* 0x3f0000000b0a7820 */ /* 0x000fc60000410000 */
[----:B------:R-:W-:-:S04]  /*0360*/  FFMA R4, -R5, R5, R4 ;  /* 0x0000000505047223 */ /* 0x000fc80000000104 */
[----:B------:R-:W-:-:S07]  /*0370*/  FFMA R5, R4, R10, R5 ;  /* 0x0000000a04057223 */ /* 0x000fce0000000005 */
.L_x_4:
[----:B------:R-:W-:Y:S05]  /*0380*/  BSYNC.RECONVERGENT B0 ;  /* 0x0000000000007941 */ /* 0x000fea0003800200 */
.L_x_2:
[----:B------:R-:W-:Y:S01]  /*0390*/  FSETP.GT.AND P0, PT, R5, 9.9999997473787516356e-06, PT ;  /* 0x3727c5ac0500780b */ /* 0x000fe20003f04000 */
[----:B------:R-:W-:-:S12]  /*03a0*/  BSSY.RECONVERGENT B0, `(.L_x_5) ;  /* 0x000002d000007945 */ /* 0x000fd80003800200 */
[----:B------:R-:W-:Y:S05]  /*03b0*/  @!P0 BRA `(.L_x_6) ;  /* 0x0000000000ac8947 */ /* 0x000fea0003800000 */
[----:B------:R-:W0:Y:S01]  /*03c0*/  MUFU.RCP R4, R5 ;  /* 0x0000000500047308 */ /* 0x000e220000001000 */
[----:B------:R-:W-:Y:S07]  /*03d0*/  BSSY.RECONVERGENT B1, `(.L_x_7) ;  /* 0x000000b000017945 */ /* 0x000fee0003800200 */
[----:B------:R-:W1:Y:S01]  /*03e0*/  FCHK P0, R2, R5 ;  /* 0x0000000502007302 */ /* 0x000e620000000000 */
[----:B0-----:R-:W-:-:S04]  /*03f0*/  FFMA R11, R4, -R5, 1 ;  /* 0x3f800000040b7423 */ /* 0x001fc80000000805 */
[----:B------:R-:W-:-:S04]  /*0400*/  FFMA R11, R4, R11, R4 ;  /* 0x0000000b040b7223 */ /* 0x000fc80000000004 */
[----:B------:R-:W-:-:S04]  /*0410*/  FFMA R4, R2, R11, RZ ;  /* 0x0000000b02047223 */ /* 0x000fc800000000ff */
[----:B------:R-:W-:-:S04]  /*0420*/  FFMA R10, R4, -R5, R2 ;  /* 0x80000005040a7223 */ /* 0x000fc80000000002 */
[----:B------:R-:W-:Y:S01]  /*0430*/  FFMA R4, R11, R10, R4 ;  /* 0x0000000a0b047223 */ /* 0x000fe20000000004 */
[----:B-1----:R-:W-:Y:S06]  /*0440*/  @!P0 BRA `(.L_x_8) ;  /* 0x00000000000c8947 */ /* 0x002fec0003800000 */
[----:B------:R-:W-:Y:S01]  /*0450*/  IMAD.MOV.U32 R4, RZ, RZ, R2 ;  /* 0x000000ffff047224 */ /* 0x000fe200078e0002 */
[----:B------:R-:W-:-:S07]  /*0460*/  MOV R10, 0x480 ;  /* 0x00000480000a7802 */ /* 0x000fce0000000f00 */
[----:B------:R-:W-:Y:S05]  /*0470*/  CALL.REL.NOINC `($__internal_1_$__cuda_sm3x_div_rn_noftz_f32_slowpath) ;  /* 0x0000000c00847944 */ /* 0x000fea0003c00000 */
.L_x_8:
[----:B------:R-:W-:Y:S05]  /*0480*/  BSYNC.RECONVERGENT B1 ;  /* 0x0000000000017941 */ /* 0x000fea0003800200 */
.L_x_7:
[----:B------:R-:W0:Y:S01]  /*0490*/  MUFU.RCP R2, R5 ;  /* 0x0000000500027308 */ /* 0x000e220000001000 */
[----:B------:R-:W-:Y:S07]  /*04a0*/  BSSY.RECONVERGENT B1, `(.L_x_9) ;  /* 0x000000d000017945 */ /* 0x000fee0003800200 */
[----:B------:R-:W1:Y:S01]  /*04b0*/  FCHK P0, R0, R5 ;  /* 0x0000000500007302 */ /* 0x000e620000000000 */
[----:B0-----:R-:W-:-:S04]  /*04c0*/  FFMA R11, R2, -R5, 1 ;  /* 0x3f800000020b7423 */ /* 0x001fc80000000805 */
[----:B------:R-:W-:Y:S01]  /*04d0*/  FFMA R12, R2, R11, R2 ;  /* 0x0000000b020c7223 */ /* 0x000fe20000000002 */
[----:B------:R-:W-:-:S03]  /*04e0*/  MOV R2, R4 ;  /* 0x0000000400027202 */ /* 0x000fc60000000f00 */
[----:B------:R-:W-:-:S04]  /*04f0*/  FFMA R11, R0, R12, RZ ;  /* 0x0000000c000b7223 */ /* 0x000fc800000000ff */
[----:B------:R-:W-:-:S04]  /*0500*/  FFMA R10, R11, -R5, R0 ;  /* 0x800000050b0a7223 */ /* 0x000fc80000000000 */
[----:B------:R-:W-:Y:S01]  /*0510*/  FFMA R10, R12, R10, R11 ;  /* 0x0000000a0c0a7223 */ /* 0x000fe2000000000b */
[----:B-1----:R-:W-:Y:S06]  /*0520*/  @!P0 BRA `(.L_x_10) ;  /* 0x0000000000108947 */ /* 0x002fec0003800000 */
[----:B------:R-:W-:Y:S01]  /*0530*/  IMAD.MOV.U32 R4, RZ, RZ, R0 ;  /* 0x000000ffff047224 */ /* 0x000fe200078e0000 */
[----:B------:R-:W-:-:S07]  /*0540*/  MOV R10, 0x560 ;  /* 0x00000560000a7802 */ /* 0x000fce0000000f00 */
[----:B------:R-:W-:Y:S05]  /*0550*/  CALL.REL.NOINC `($__internal_1_$__cuda_sm3x_div_rn_noftz_f32_slowpath) ;  /* 0x0000000c004c7944 */ /* 0x000fea0003c00000 */
[----:B------:R-:W-:-:S07]  /*0560*/  IMAD.MOV.U32 R10, RZ, RZ, R4 ;  /* 0x000000ffff0a7224 */ /* 0x000fce00078e0004 */
.L_x_10:
[----:B------:R-:W-:Y:S05]  /*0570*/  BSYNC.RECONVERGENT B1 ;  /* 0x0000000000017941 */ /* 0x000fea0003800200 */
.L_x_9:
        /* <DEDUP_REMOVED lines=13> */
.L_x_12:
[----:B------:R-:W-:Y:S05]  /*0650*/  BSYNC.RECONVERGENT B1 ;  /* 0x0000000000017941 */ /* 0x000fea0003800200 */
.L_x_11:
[----:B------:R-:W-:-:S07]  /*0660*/  IMAD.MOV.U32 R3, RZ, RZ, R4 ;  /* 0x000000ffff037224 */ /* 0x000fce00078e0004 */
.L_x_6:
[----:B------:R-:W-:Y:S05]  /*0670*/  BSYNC.RECONVERGENT B0 ;  /* 0x0000000000007941 */ /* 0x000fea0003800200 */
.L_x_5:
[----:B------:R-:W0:Y:S01]  /*0680*/  LDCU UR11, c[0x0][0x398] ;  /* 0x00007300ff0b77ac */ /* 0x000e220008000800 */
[----:B------:R-:W-:Y:S01]  /*0690*/  HFMA2 R14, -RZ, RZ, -1.875, 0 ;  /* 0xbf800000ff0e7431 */ /* 0x000fe200000001ff */
[----:B------:R-:W-:Y:S01]  /*06a0*/  CS2R R10, SRZ ;  /* 0x00000000000a7805 */ /* 0x000fe2000001ff00 */
[----:B0-----:R-:W-:-:S09]  /*06b0*/  UISETP.GE.U32.AND UP0, UPT, UR11, 0x8, UPT ;  /* 0x000000080b00788c */ /* 0x001fd2000bf06070 */
[----:B------:R-:W-:Y:S05]  /*06c0*/  BRA.U !UP0, `(.L_x_13) ;  /* 0x0000000508487547 */ /* 0x000fea000b800000 */
[----:B------:R-:W-:Y:S01]  /*06d0*/  IMAD.MOV.U32 R14, RZ, RZ, -0x40800000 ;  /* 0xbf800000ff0e7424 */ /* 0x000fe200078e00ff */
[----:B------:R-:W-:Y:S02]  /*06e0*/  CS2R R10, SRZ ;  /* 0x00000000000a7805 */ /* 0x000fe4000001ff00 */
[----:B------:R-:W-:Y:S01]  /*06f0*/  MOV R4, UR6 ;  /* 0x0000000600047c02 */ /* 0x000fe20008000f00 */
[----:B------:R-:W-:-:S07]  /*0700*/  IMAD.U32 R5, RZ, RZ, UR7 ;  /* 0x00000007ff057e24 */ /* 0x000fce000f8e00ff */
.L_x_14:
[----:B------:R-:W2:Y:S04]  /*0710*/  LDG.E R15, desc[UR12][R4.64+-0x2c] ;  /* 0xffffd40c040f7981 */ /* 0x000ea8000c1e1900 */
[----:B------:R-:W3:Y:S04]  /*0720*/  LDG.E R13, desc[UR12][R4.64+-0x30] ;  /* 0xffffd00c040d7981 */ /* 0x000ee8000c1e1900 */
[----:B------:R-:W4:Y:S04]  /*0730*/  LDG.E R25, desc[UR12][R4.64+-0x20] ;  /* 0xffffe00c04197981 */ /* 0x000f28000c1e1900 */
[----:B------:R-:W5:Y:S04]  /*0740*/  LDG.E R12, desc[UR12][R4.64+-0x28] ;  /* 0xffffd80c040c7981 */ /* 0x000f68000c1e1900 */
[----:B------:R-:W5:Y:S04]  /*0750*/  LDG.E R27, desc[UR12][R4.64+-0x24] ;  /* 0xffffdc0c041b7981 */ /* 0x000f68000c1e1900 */
[----:B------:R-:W5:Y:S04]  /*0760*/  LDG.E R18, desc[UR12][R4.64+-0x1c] ;  /* 0xffffe40c04127981 */ /* 0x000f68000c1e1900 */
[----:B------:R-:W5:Y:S04]  /*0770*/  LDG.E R23, desc[UR12][R4.64+-0x14] ;  /* 0xffffec0c04177981 */ /* 0x000f68000c1e1900 */
[----:B------:R-:W5:Y:S04]  /*0780*/  LDG.E R21, desc[UR12][R4.64+-0x18] ;  /* 0xffffe80c04157981 */ /* 0x000f68000c1e1900 */
[----:B------:R-:W5:Y:S04]  /*0790*/  LDG.E R16, desc[UR12][R4.64+-0x10] ;  /* 0xfffff00c04107981 */ /* 0x000f68000c1e1900 */
[----:B------:R-:W5:Y:S04]  /*07a0*/  LDG.E R19, desc[UR12][R4.64+-0x8] ;  /* 0xfffff80c04137981 */ /* 0x000f68000c1e1900 */
[----:B------:R-:W5:Y:S01]  /*07b0*/  LDG.E R17, desc[UR12][R4.64+-0xc] ;  /* 0xfffff40c04117981 */ /* 0x000f62000c1e1900 */
[----:B--2---:R-:W-:-:S03]  /*07c0*/  FMUL R20, R15, R0 ;  /* 0x000000000f147220 */ /* 0x004fc60000400000 */
[----:B------:R-:W2:Y:S01]  /*07d0*/  LDG.E R15, desc[UR12][R4.64] ;  /* 0x0000000c040f7981 */ /* 0x000ea2000c1e1900 */
[----:B---3--:R-:W-:Y:S01]  /*07e0*/  FFMA R13, R13, R2, R20 ;  /* 0x000000020d0d7223 */ /* 0x008fe20000000014 */
[----:B----4-:R-:W-:-:S03]  /*07f0*/  FMUL R20, R25, R0 ;  /* 0x0000000019147220 */ /* 0x010fc60000400000 */
[----:B-----5:R-:W-:Y:S02]  /*0800*/  FFMA R25, R12, R3, R13 ;  /* 0x000000030c197223 */ /* 0x020fe4000000000d */
[----:B------:R-:W3:Y:S01]  /*0810*/  LDG.E R12, desc[UR12][R4.64+-0x4] ;  /* 0xfffffc0c040c7981 */ /* 0x000ee2000c1e1900 */
[----:B------:R-:W-:-:S03]  /*0820*/  FFMA R27, R27, R2, R20 ;  /* 0x000000021b1b7223 */ /* 0x000fc60000000014 */
[----:B------:R-:W4:Y:S01]  /*0830*/  LDG.E R13, desc[UR12][R4.64+0x4] ;  /* 0x0000040c040d7981 */ /* 0x000f22000c1e1900 */
[----:B------:R-:W-:Y:S01]  /*0840*/  FSETP.GT.AND P5, PT, R25, R14, PT ;  /* 0x0000000e1900720b */ /* 0x000fe20003fa4000 */
[----:B------:R-:W-:-:S03]  /*0850*/  FFMA R18, R18, R3, R27 ;  /* 0x0000000312127223 */ /* 0x000fc6000000001b */
[----:B------:R-:W-:Y:S01]  /*0860*/  FSEL R25, R25, R14, P5 ;  /* 0x0000000e19197208 */ /* 0x000fe20002800000 */
[----:B------:R-:W-:Y:S01]  /*0870*/  FMUL R20, R23, R0 ;  /* 0x0000000017147220 */ /* 0x000fe20000400000 */
[----:B------:R-:W5:Y:S04]  /*0880*/  LDG.E R14, desc[UR12][R4.64+0x8] ;  /* 0x0000080c040e7981 */ /* 0x000f68000c1e1900 */
[----:B------:R-:W5:Y:S01]  /*0890*/  LDG.E R23, desc[UR12][R4.64+0x10] ;  /* 0x0000100c04177981 */ /* 0x000f62000c1e1900 */
[----:B------:R-:W-:Y:S01]  /*08a0*/  FFMA R27, R21, R2, R20 ;  /* 0x00000002151b7223 */ /* 0x000fe20000000014 */
[----:B------:R-:W-:Y:S02]  /*08b0*/  FSETP.GT.AND P6, PT, R18, R25, PT ;  /* 0x000000191200720b */ /* 0x000fe40003fc4000 */
[----:B------:R-:W5:Y:S01]  /*08c0*/  LDG.E R21, desc[UR12][R4.64+0xc] ;  /* 0x00000c0c04157981 */ /* 0x000f62000c1e1900 */
[----:B------:R-:W-:Y:S01]  /*08d0*/  FFMA R29, R16, R3, R27 ;  /* 0x00000003101d7223 */ /* 0x000fe2000000001b */
[----:B------:R-:W-:-:S02]  /*08e0*/  FSEL R18, R18, R25, P6 ;  /* 0x0000001912127208 */ /* 0x000fc40003000000 */
[----:B------:R-:W5:Y:S04]  /*08f0*/  LDG.E R25, desc[UR12][R4.64+0x1c] ;  /* 0x00001c0c04197981 */ /* 0x000f68000c1e1900 */
[----:B------:R-:W5:Y:S01]  /*0900*/  LDG.E R16, desc[UR12][R4.64+0x14] ;  /* 0x0000140c04107981 */ /* 0x000f62000c1e1900 */
[----:B------:R-:W-:-:S03]  /*0910*/  FSETP.GT.AND P4, PT, R29, R18, PT ;  /* 0x000000121d00720b */ /* 0x000fc60003f84000 */
[----:B------:R-:W5:Y:S01]  /*0920*/  LDG.E R27, desc[UR12][R4.64+0x18] ;  /* 0x0000180c041b7981 */ /* 0x000f62000c1e1900 */
[----:B------:R-:W-:Y:S01]  /*0930*/  FSEL R20, R29, R18, P4 ;  /* 0x000000121d147208 */ /* 0x000fe20002000000 */
[----:B------:R-:W-:Y:S02]  /*0940*/  FMUL R22, R19, R0 ;  /* 0x0000000013167220 */ /* 0x000fe40000400000 */
[----:B------:R-:W5:Y:S04]  /*0950*/  LDG.E R18, desc[UR12][R4.64+0x20] ;  /* 0x0000200c04127981 */ /* 0x000f68000c1e1900 */
[----:B------:R-:W5:Y:S01]  /*0960*/  LDG.E R29, desc[UR12][R4.64+0x28] ;  /* 0x0000280c041d7981 */ /* 0x000f62000c1e1900 */
[----:B------:R-:W-:-:S03]  /*0970*/  FFMA R17, R17, R2, R22 ;  /* 0x0000000211117223 */ /* 0x000fc60000000016 */
[----:B------:R-:W5:Y:S04]  /*0980*/  LDG.E R19, desc[UR12][R4.64+0x24] ;  /* 0x0000240c04137981 */ /* 0x000f68000c1e1900 */
[----:B------:R-:W5:Y:S01]  /*0990*/  LDG.E R22, desc[UR12][R4.64+0x2c] ;  /* 0x00002c0c04167981 */ /* 0x000f62000c1e1900 */
[C---:B------:R-:W-:Y:S02]  /*09a0*/  SEL R11, R10.reuse, R11, P5 ;  /* 0x0000000b0a0b7207 */ /* 0x040fe40002800000 */
[C---:B------:R-:W-:Y:S01]  /*09b0*/  @P6 IADD3 R11, PT, PT, R10.reuse, 0x1, RZ ;  /* 0x000000010a0b6810 */ /* 0x040fe20007ffe0ff */
[----:B------:R-:W-:Y:S02]  /*09c0*/  @P4 VIADD R11, R10, 0x2 ;  /* 0x000000020a0b4836 */ /* 0x000fe40000000000 */
[----:B---3--:R-:W-:Y:S01]  /*09d0*/  FFMA R17, R12, R3, R17 ;  /* 0x000000030c117223 */ /* 0x008fe20000000011 */
[----:B----4-:R-:W-:-:S04]  /*09e0*/  FMUL R12, R13, R0 ;  /* 0x000000000d0c7220 */ /* 0x010fc80000400000 */
[----:B------:R-:W-:Y:S01]  /*09f0*/  FSETP.GT.AND P3, PT, R17, R20, PT ;  /* 0x000000141100720b */ /* 0x000fe20003f64000 */
[----:B--2---:R-:W-:-:S03]  /*0a00*/  FFMA R15, R15, R2, R12 ;  /* 0x000000020f0f7223 */ /* 0x004fc6000000000c */
[----:B------:R-:W-:Y:S01]  /*0a10*/  FSEL R17, R17, R20, P3 ;  /* 0x0000001411117208 */ /* 0x000fe20001800000 */
[----:B-----5:R-:W-:Y:S01]  /*0a20*/  FFMA R14, R14, R3, R15 ;  /* 0x000000030e0e7223 */ /* 0x020fe2000000000f */
[----:B------:R-:W-:-:S04]  /*0a30*/  FMUL R12, R23, R0 ;  /* 0x00000000170c7220 */ /* 0x000fc80000400000 */
[----:B------:R-:W-:Y:S01]  /*0a40*/  FSETP.GT.AND P0, PT, R14, R17, PT ;  /* 0x000000110e00720b */ /* 0x000fe20003f04000 */
[----:B------:R-:W-:-:S03]  /*0a50*/  FFMA R21, R21, R2, R12 ;  /* 0x0000000215157223 */ /* 0x000fc6000000000c */
[----:B------:R-:W-:Y:S01]  /*0a60*/  FSEL R14, R14, R17, P0 ;  /* 0x000000110e0e7208 */ /* 0x000fe20000000000 */
[----:B------:R-:W-:Y:S01]  /*0a70*/  FMUL R12, R25, R0 ;  /* 0x00000000190c7220 */ /* 0x000fe20000400000 */
[----:B------:R-:W-:-:S03]  /*0a80*/  FFMA R21, R16, R3, R21 ;  /* 0x0000000310157223 */ /* 0x000fc60000000015 */
[----:B------:R-:W-:Y:S02]  /*0a90*/  FFMA R27, R27, R2, R12 ;  /* 0x000000021b1b7223 */ /* 0x000fe4000000000c */
[CC--:B------:R-:W-:Y:S02]  /*0aa0*/  FSETP.GT.AND P1, PT, R21.reuse, R14.reuse, PT ;  /* 0x0000000e1500720b */ /* 0x0c0fe40003f24000 */
[----:B------:R-:W-:Y:S02]  /*0ab0*/  FFMA R27, R18, R3, R27 ;  /* 0x00000003121b7223 */ /* 0x000fe4000000001b */
[----:B------:R-:W-:Y:S01]  /*0ac0*/  FSEL R14, R21, R14, P1 ;  /* 0x0000000e150e7208 */ /* 0x000fe20000800000 */
[----:B------:R-:W-:-:S03]  /*0ad0*/  FMUL R12, R29, R0 ;  /* 0x000000001d0c7220 */ /* 0x000fc60000400000 */
[----:B------:R-:W-:Y:S01]  /*0ae0*/  FSETP.GT.AND P5, PT, R27, R14, PT ;  /* 0x0000000e1b00720b */ /* 0x000fe20003fa4000 */
[----:B------:R-:W-:-:S03]  /*0af0*/  FFMA R19, R19, R2, R12 ;  /* 0x0000000213137223 */ /* 0x000fc6000000000c */
[----:B------:R-:W-:Y:S01]  /*0b00*/  FSEL R14, R27, R14, P5 ;  /* 0x0000000e1b0e7208 */ /* 0x000fe20002800000 */
[----:B------:R-:W-:Y:S01]  /*0b10*/  FFMA R19, R22, R3, R19 ;  /* 0x0000000316137223 */ /* 0x000fe20000000013 */
[----:B------:R-:W-:-:S04]  /*0b20*/  @P3 IADD3 R11, PT, PT, R10, 0x3, RZ ;  /* 0x000000030a0b3810 */ /* 0x000fc80007ffe0ff */
[----:B------:R-:W-:Y:S01]  /*0b30*/  FSETP.GT.AND P3, PT, R19, R14, PT ;  /* 0x0000000e1300720b */ /* 0x000fe20003f64000 */
[C---:B------:R-:W-:Y:S01]  /*0b40*/  @P0 VIADD R11, R10.reuse, 0x4 ;  /* 0x000000040a0b0836 */ /* 0x040fe20000000000 */
[C---:B------:R-:W-:Y:S01]  /*0b50*/  @P1 IADD3 R11, PT, PT, R10.reuse, 0x5, RZ ;  /* 0x000000050a0b1810 */ /* 0x040fe20007ffe0ff */
[----:B------:R-:W-:-:S10]  /*0b60*/  @P5 VIADD R11, R10, 0x6 ;  /* 0x000000060a0b5836 */ /* 0x000fd40000000000 */
[C---:B------:R-:W-:Y:S01]  /*0b70*/  @P3 IADD3 R11, PT, PT, R10.reuse, 0x7, RZ ;  /* 0x000000070a0b3810 */ /* 0x040fe20007ffe0ff */
[----:B------:R-:W-:-:S05]  /*0b80*/  VIADD R10, R10, 0x8 ;  /* 0x000000080a0a7836 */ /* 0x000fca0000000000 */
[----:B------:R-:W-:Y:S02]  /*0b90*/  ISETP.NE.AND P0, PT, R10, UR5, PT ;  /* 0x000000050a007c0c */ /* 0x000fe4000bf05270 */
[----:B------:R-:W-:Y:S02]  /*0ba0*/  IADD3 R4, P1, PT, R4, 0x60, RZ ;  /* 0x0000006004047810 */ /* 0x000fe40007f3e0ff */
[----:B------:R-:W-:Y:S02]  /*0bb0*/  FSEL R14, R19, R14, P3 ;  /* 0x0000000e130e7208 */ /* 0x000fe40001800000 */
[----:B------:R-:W-:-:S07]  /*0bc0*/  IADD3.X R5, PT, PT, RZ, R5, RZ, P1, !PT ;  /* 0x00000005ff057210 */ /* 0x000fce0000ffe4ff */
[----:B------:R-:W-:Y:S05]  /*0bd0*/  @P0 BRA `(.L_x_14) ;  /* 0xfffffff800cc0947 */ /* 0x000fea000383ffff */
[----:B------:R-:W-:-:S07]  /*0be0*/  IMAD.U32 R10, RZ, RZ, UR5 ;  /* 0x00000005ff0a7e24 */ /* 0x000fce000f8e00ff */
.L_x_13:
[----:B------:R-:W-:-:S09]  /*0bf0*/  UISETP.NE.AND UP0, UPT, UR8, URZ, UPT ;  /* 0x000000ff0800728c */ /* 0x000fd2000bf05270 */
[----:B------:R-:W-:Y:S05]  /*0c00*/  BRA.U !UP0, `(.L_x_15) ;  /* 0x0000000508387547 */ /* 0x000fea000b800000 */
[----:B------:R-:W-:Y:S02]  /*0c10*/  UISETP.GE.U32.AND UP0, UPT, UR9, 0x3, UPT ;  /* 0x000000030900788c */ /* 0x000fe4000bf06070 */
[----:B------:R-:W-:-:S07]  /*0c20*/  UISETP.NE.AND UP1, UPT, UR10, URZ, UPT ;  /* 0x000000ff0a00728c */ /* 0x000fce000bf25270 */
[----:B------:R-:W-:Y:S05]  /*0c30*/  BRA.U !UP0, `(.L_x_16) ;  /* 0x00000001089c7547 */ /* 0x000fea000b800000 */
[----:B------:R-:W0:Y:S02]  /*0c40*/  LDC.64 R4, c[0x0][0x390] ;  /* 0x0000e400ff047b82 */ /* 0x000e240000000a00 */
[----:B0-----:R-:W-:-:S05]  /*0c50*/  IMAD.WIDE.U32 R4, R10, 0xc, R4 ;  /* 0x0000000c0a047825 */ /* 0x001fca00078e0004 */
        /* <DEDUP_REMOVED lines=10> */
[----:B------:R-:W5:Y:S04]  /*0d00*/  LDG.E R15, desc[UR12][R4.64+0x24] ;  /* 0x0000240c040f7981 */ /* 0x000f68000c1e1900 */
[----:B------:R0:W5:Y:S01]  /*0d10*/  LDG.E R16, desc[UR12][R4.64+0x2c] ;  /* 0x00002c0c04107981 */ /* 0x000162000c1e1900 */
[----:B--2---:R-:W-:-:S04]  /*0d20*/  FMUL R22, R21, R0 ;  /* 0x0000000015167220 */ /* 0x004fc80000400000 */
[----:B---3--:R-:W-:-:S04]  /*0d30*/  FFMA R19, R19, R2, R22 ;  /* 0x0000000213137223 */ /* 0x008fc80000000016 */
[----:B----4-:R-:W-:Y:S01]  /*0d40*/  FFMA R19, R20, R3, R19 ;  /* 0x0000000314137223 */ /* 0x010fe20000000013 */
[----:B-----5:R-:W-:-:S04]  /*0d50*/  FMUL R20, R25, R0 ;  /* 0x0000000019147220 */ /* 0x020fc80000400000 */
[----:B------:R-:W-:Y:S01]  /*0d60*/  FSETP.GT.AND P0, PT, R19, R14, PT ;  /* 0x0000000e1300720b */ /* 0x000fe20003f04000 */
[----:B------:R-:W-:-:S03]  /*0d70*/  FFMA R23, R23, R2, R20 ;  /* 0x0000000217177223 */ /* 0x000fc60000000014 */
[----:B------:R-:W-:Y:S02]  /*0d80*/  FSEL R14, R19, R14, P0 ;  /* 0x0000000e130e7208 */ /* 0x000fe40000000000 */
[----:B------:R-:W-:Y:S01]  /*0d90*/  SEL R11, R10, R11, P0 ;  /* 0x0000000b0a0b7207 */ /* 0x000fe20000000000 */
[----:B------:R-:W-:Y:S01]  /*0da0*/  FMUL R20, R27, R0 ;  /* 0x000000001b147220 */ /* 0x000fe20000400000 */
[----:B------:R-:W-:-:S03]  /*0db0*/  FFMA R23, R18, R3, R23 ;  /* 0x0000000312177223 */ /* 0x000fc60000000017 */
[----:B------:R-:W-:Y:S02]  /*0dc0*/  FFMA R17, R17, R2, R20 ;  /* 0x0000000211117223 */ /* 0x000fe40000000014 */
[CC--:B------:R-:W-:Y:S02]  /*0dd0*/  FSETP.GT.AND P1, PT, R23.reuse, R14.reuse, PT ;  /* 0x0000000e1700720b */ /* 0x0c0fe40003f24000 */
[----:B------:R-:W-:Y:S02]  /*0de0*/  FFMA R17, R12, R3, R17 ;  /* 0x000000030c117223 */ /* 0x000fe40000000011 */
[----:B------:R-:W-:Y:S01]  /*0df0*/  FSEL R14, R23, R14, P1 ;  /* 0x0000000e170e7208 */ /* 0x000fe20000800000 */
[----:B0-----:R-:W-:-:S03]  /*0e00*/  FMUL R4, R13, R0 ;  /* 0x000000000d047220 */ /* 0x001fc60000400000 */
[----:B------:R-:W-:Y:S01]  /*0e10*/  FSETP.GT.AND P3, PT, R17, R14, PT ;  /* 0x0000000e1100720b */ /* 0x000fe20003f64000 */
[----:B------:R-:W-:-:S03]  /*0e20*/  FFMA R15, R15, R2, R4 ;  /* 0x000000020f0f7223 */ /* 0x000fc60000000004 */
[----:B------:R-:W-:Y:S02]  /*0e30*/  FSEL R14, R17, R14, P3 ;  /* 0x0000000e110e7208 */ /* 0x000fe40001800000 */
[----:B------:R-:W-:Y:S01]  /*0e40*/  @P1 IADD3 R11, PT, PT, R10, 0x1, RZ ;  /* 0x000000010a0b1810 */ /* 0x000fe20007ffe0ff */
[----:B------:R-:W-:-:S05]  /*0e50*/  FFMA R15, R16, R3, R15 ;  /* 0x00000003100f7223 */ /* 0x000fca000000000f */
[----:B------:R-:W-:Y:S01]  /*0e60*/  FSETP.GT.AND P4, PT, R15, R14, PT ;  /* 0x0000000e0f00720b */ /* 0x000fe20003f84000 */
[----:B------:R-:W-:-:S03]  /*0e70*/  @P3 VIADD R11, R10, 0x2 ;  /* 0x000000020a0b3836 */ /* 0x000fc60000000000 */
[----:B------:R-:W-:-:S09]  /*0e80*/  FSEL R14, R15, R14, P4 ;  /* 0x0000000e0f0e7208 */ /* 0x000fd20002000000 */
[C---:B------:R-:W-:Y:S01]  /*0e90*/  @P4 IADD3 R11, PT, PT, R10.reuse, 0x3, RZ ;  /* 0x000000030a0b4810 */ /* 0x040fe20007ffe0ff */
[----:B------:R-:W-:-:S07]  /*0ea0*/  VIADD R10, R10, 0x4 ;  /* 0x000000040a0a7836 */ /* 0x000fce0000000000 */
.L_x_16:
[----:B------:R-:W-:Y:S05]  /*0eb0*/  BRA.U !UP1, `(.L_x_15) ;  /* 0x00000001098c7547 */ /* 0x000fea000b800000 */
[----:B------:R-:W-:Y:S02]  /*0ec0*/  UISETP.NE.AND UP0, UPT, UR10, 0x1, UPT ;  /* 0x000000010a00788c */ /* 0x000fe4000bf05270 */
[----:B------:R-:W-:-:S07]  /*0ed0*/  ULOP3.LUT UP1, URZ, UR11, 0x1, URZ, 0xc0, !UPT ;  /* 0x000000010bff7892 */ /* 0x000fce000f82c0ff */
        /* <DEDUP_REMOVED lines=8> */
[----:B------:R-:W5:Y:S01]  /*0f60*/  LDG.E R18, desc[UR12][R4.64+0x14] ;  /* 0x0000140c04127981 */ /* 0x000f62000c1e1900 */
        /* <DEDUP_REMOVED lines=8> */
[----:B------:R-:W-:-:S05]  /*0ff0*/  FFMA R17, R18, R3, R17 ;  /* 0x0000000312117223 */ /* 0x000fca0000000011 */
[----:B------:R-:W-:-:S04]  /*1000*/  FSETP.GT.AND P1, PT, R17, R14, PT ;  /* 0x0000000e1100720b */ /* 0x000fc80003f24000 */
[----:B------:R-:W-:-:S09]  /*1010*/  FSEL R14, R17, R14, P1 ;  /* 0x0000000e110e7208 */ /* 0x000fd20000800000 */
[C---:B------:R-:W-:Y:S01]  /*1020*/  @P1 IADD3 R11, PT, PT, R10.reuse, 0x1, RZ ;  /* 0x000000010a0b1810 */ /* 0x040fe20007ffe0ff */
[----:B------:R-:W-:-:S07]  /*1030*/  VIADD R10, R10, 0x2 ;  /* 0x000000020a0a7836 */ /* 0x000fce0000000000 */
.L_x_17:
[----:B------:R-:W-:Y:S05]  /*1040*/  BRA.U !UP1, `(.L_x_15) ;  /* 0x0000000109287547 */ /* 0x000fea000b800000 */
[----:B------:R-:W0:Y:S02]  /*1050*/  LDC.64 R4, c[0x0][0x390] ;  /* 0x0000e400ff047b82 */ /* 0x000e240000000a00 */
[----:B0-----:R-:W-:-:S05]  /*1060*/  IMAD.WIDE.U32 R4, R10, 0xc, R4 ;  /* 0x0000000c0a047825 */ /* 0x001fca00078e0004 */
[----:B------:R-:W2:Y:S04]  /*1070*/  LDG.E R15, desc[UR12][R4.64+0x4] ;  /* 0x0000040c040f7981 */ /* 0x000ea8000c1e1900 */
[----:B------:R-:W3:Y:S04]  /*1080*/  LDG.E R13, desc[UR12][R4.64] ;  /* 0x0000000c040d7981 */ /* 0x000ee8000c1e1900 */
[----:B------:R-:W4:Y:S01]  /*1090*/  LDG.E R12, desc[UR12][R4.64+0x8] ;  /* 0x0000080c040c7981 */ /* 0x000f22000c1e1900 */
[----:B--2---:R-:W-:-:S04]  /*10a0*/  FMUL R0, R15, R0 ;  /* 0x000000000f007220 */ /* 0x004fc80000400000 */
[----:B---3--:R-:W-:-:S04]  /*10b0*/  FFMA R13, R13, R2, R0 ;  /* 0x000000020d0d7223 */ /* 0x008fc80000000000 */
[----:B----4-:R-:W-:-:S05]  /*10c0*/  FFMA R13, R12, R3, R13 ;  /* 0x000000030c0d7223 */ /* 0x010fca000000000d */
[----:B------:R-:W-:-:S04]  /*10d0*/  FSETP.GT.AND P0, PT, R13, R14, PT ;  /* 0x0000000e0d00720b */ /* 0x000fc80003f04000 */
[----:B------:R-:W-:-:S09]  /*10e0*/  SEL R11, R10, R11, P0 ;  /* 0x0000000b0a0b7207 */ /* 0x000fd20000000000 */
.L_x_15:
[----:B------:R0:W-:Y:S01]  /*10f0*/  STG.E.U8 desc[UR12][R6.64+0x3], R11 ;  /* 0x0000030b06007986 */ /* 0x0001e2000c10110c */
[----:B------:R-:W-:Y:S05]  /*1100*/  @!P2 BRA `(.L_x_18) ;  /* 0xfffffff00030a947 */ /* 0x000fea000383ffff */
[----:B------:R-:W-:Y:S05]  /*1110*/  EXIT ;  /* 0x000000000000794d */ /* 0x000fea0003800000 */
        .weak           $__internal_0_$__cuda_sm20_sqrt_rn_f32_slowpath
        .type           $__internal_0_$__cuda_sm20_sqrt_rn_f32_slowpath,@function
        .size           $__internal_0_$__cuda_sm20_sqrt_rn_f32_slowpath,($__internal_1_$__cuda_sm3x_div_rn_noftz_f32_slowpath - $__internal_0_$__cuda_sm20_sqrt_rn_f32_slowpath)
$__internal_0_$__cuda_sm20_sqrt_rn_f32_slowpath:
[----:B------:R-:W-:-:S13]  /*1120*/  LOP3.LUT P0, RZ, R4, 0x7fffffff, RZ, 0xc0, !PT ;  /* 0x7fffffff04ff7812 */ /* 0x000fda000780c0ff */
[----:B------:R-:W-:Y:S01]  /*1130*/  @!P0 MOV R5, R4 ;  /* 0x0000000400058202 */ /* 0x000fe20000000f00 */
[----:B------:R-:W-:Y:S06]  /*1140*/  @!P0 BRA `(.L_x_19) ;  /* 0x0000000000408947 */ /* 0x000fec0003800000 */
[----:B------:R-:W-:-:S13]  /*1150*/  FSETP.GEU.FTZ.AND P0, PT, R4, RZ, PT ;  /* 0x000000ff0400720b */ /* 0x000fda0003f1e000 */
[----:B------:R-:W-:Y:S01]  /*1160*/  @!P0 IMAD.MOV.U32 R5, RZ, RZ, 0x7fffffff ;  /* 0x7fffffffff058424 */ /* 0x000fe200078e00ff */
[----:B------:R-:W-:Y:S06]  /*1170*/  @!P0 BRA `(.L_x_19) ;  /* 0x0000000000348947 */ /* 0x000fec0003800000 */
[----:B------:R-:W-:-:S13]  /*1180*/  FSETP.GTU.FTZ.AND P0, PT, |R4|, +INF , PT ;  /* 0x7f8000000400780b */ /* 0x000fda0003f1c200 */
[----:B------:R-:W-:Y:S01]  /*1190*/  @P0 FADD.FTZ R5, R4, 1 ;  /* 0x3f80000004050421 */ /* 0x000fe20000010000 */
[----:B------:R-:W-:Y:S06]  /*11a0*/  @P0 BRA `(.L_x_19) ;  /* 0x0000000000280947 */ /* 0x000fec0003800000 */
[----:B------:R-:W-:-:S13]  /*11b0*/  FSETP.NEU.FTZ.AND P0, PT, |R4|, +INF , PT ;  /* 0x7f8000000400780b */ /* 0x000fda0003f1d200 */
[----:B------:R-:W-:-:S04]  /*11c0*/  @P0 FFMA R10, R4, 1.84467440737095516160e+19, RZ ;  /* 0x5f800000040a0823 */ /* 0x000fc800000000ff */
[----:B------:R-:W0:Y:S02]  /*11d0*/  @P0 MUFU.RSQ R5, R10 ;  /* 0x0000000a00050308 */ /* 0x000e240000001400 */
[----:B0-----:R-:W-:Y:S01]  /*11e0*/  @P0 FMUL.FTZ R11, R10, R5 ;  /* 0x000000050a0b0220 */ /* 0x001fe20000410000 */
[----:B------:R-:W-:Y:S01]  /*11f0*/  @P0 FMUL.FTZ R13, R5, 0.5 ;  /* 0x3f000000050d0820 */ /* 0x000fe20000410000 */
[----:B------:R-:W-:Y:S02]  /*1200*/  @!P0 MOV R5, R4 ;  /* 0x0000000400058202 */ /* 0x000fe40000000f00 */
[----:B------:R-:W-:-:S04]  /*1210*/  @P0 FADD.FTZ R12, -R11, -RZ ;  /* 0x800000ff0b0c0221 */ /* 0x000fc80000010100 */
[----:B------:R-:W-:-:S04]  /*1220*/  @P0 FFMA R12, R11, R12, R10 ;  /* 0x0000000c0b0c0223 */ /* 0x000fc8000000000a */
[----:B------:R-:W-:-:S04]  /*1230*/  @P0 FFMA R12, R12, R13, R11 ;  /* 0x0000000d0c0c0223 */ /* 0x000fc8000000000b */
[----:B------:R-:W-:-:S07]  /*1240*/  @P0 FMUL.FTZ R5, R12, 2.3283064365386962891e-10 ;  /* 0x2f8000000c050820 */ /* 0x000fce0000410000 */
.L_x_19:
[----:B------:R-:W-:Y:S01]  /*1250*/  IMAD.MOV.U32 R10, RZ, RZ, R5 ;  /* 0x000000ffff0a7224 */ /* 0x000fe200078e0005 */
[----:B------:R-:W-:Y:S01]  /*1260*/  MOV R4, R14 ;  /* 0x0000000e00047202 */ /* 0x000fe20000000f00 */
[----:B------:R-:W-:-:S04]  /*1270*/  IMAD.MOV.U32 R5, RZ, RZ, 0x0 ;  /* 0x00000000ff057424 */ /* 0x000fc800078e00ff */
[----:B------:R-:W-:Y:S05]  /*1280*/  RET.REL.NODEC R4 `(_Z14classifyKernelP6uchar4iiPK6float3i) ;  /* 0xffffffec045c7950 */ /* 0x000fea0003c3ffff */
        .weak           $__internal_1_$__cuda_sm3x_div_rn_noftz_f32_slowpath
        .type           $__internal_1_$__cuda_sm3x_div_rn_noftz_f32_slowpath,@function
        .size           $__internal_1_$__cuda_sm3x_div_rn_noftz_f32_slowpath,(.L_x_33 - $__internal_1_$__cuda_sm3x_div_rn_noftz_f32_slowpath)
$__internal_1_$__cuda_sm3x_div_rn_noftz_f32_slowpath:
[----:B------:R-:W-:Y:S01]  /*1290*/  SHF.R.U32.HI R12, RZ, 0x17, R5 ;  /* 0x00000017ff0c7819 */ /* 0x000fe20000011605 */
[----:B------:R-:W-:Y:S01]  /*12a0*/  BSSY.RECONVERGENT B2, `(.L_x_20) ;  /* 0x0000063000027945 */ /* 0x000fe20003800200 */
[----:B------:R-:W-:Y:S02]  /*12b0*/  SHF.R.U32.HI R11, RZ, 0x17, R4 ;  /* 0x00000017ff0b7819 */ /* 0x000fe40000011604 */
[----:B------:R-:W-:Y:S02]  /*12c0*/  LOP3.LUT R12, R12, 0xff, RZ, 0xc0, !PT ;  /* 0x000000ff0c0c7812 */ /* 0x000fe400078ec0ff */
[----:B------:R-:W-:Y:S02]  /*12d0*/  LOP3.LUT R16, R11, 0xff, RZ, 0xc0, !PT ;  /* 0x000000ff0b107812 */ /* 0x000fe400078ec0ff */
[----:B------:R-:W-:Y:S02]  /*12e0*/  IADD3 R15, PT, PT, R12, -0x1, RZ ;  /* 0xffffffff0c0f7810 */ /* 0x000fe40007ffe0ff */
[----:B------:R-:W-:Y:S01]  /*12f0*/  MOV R13, R5 ;  /* 0x00000005000d7202 */ /* 0x000fe20000000f00 */
[----:B------:R-:W-:Y:S01]  /*1300*/  VIADD R14, R16, 0xffffffff ;  /* 0xffffffff100e7836 */ /* 0x000fe20000000000 */
[----:B------:R-:W-:-:S04]  /*1310*/  ISETP.GT.U32.AND P0, PT, R15, 0xfd, PT ;  /* 0x000000fd0f00780c */ /* 0x000fc80003f04070 */
[----:B------:R-:W-:-:S13]  /*1320*/  ISETP.GT.U32.OR P0, PT, R14, 0xfd, P0 ;  /* 0x000000fd0e00780c */ /* 0x000fda0000704470 */
[----:B------:R-:W-:Y:S01]  /*1330*/  @!P0 IMAD.MOV.U32 R11, RZ, RZ, RZ ;  /* 0x000000ffff0b8224 */ /* 0x000fe200078e00ff */
[----:B------:R-:W-:Y:S06]  /*1340*/  @!P0 BRA `(.L_x_21) ;  /* 0x00000000005c8947 */ /* 0x000fec0003800000 */
[----:B------:R-:W-:Y:S02]  /*1350*/  FSETP.GTU.FTZ.AND P0, PT, |R4|, +INF , PT ;  /* 0x7f8000000400780b */ /* 0x000fe40003f1c200 */
[----:B------:R-:W-:-:S04]  /*1360*/  FSETP.GTU.FTZ.AND P1, PT, |R5|, +INF , PT ;  /* 0x7f8000000500780b */ /* 0x000fc80003f3c200 */
[----:B------:R-:W-:-:S13]  /*1370*/  PLOP3.LUT P0, PT, P0, P1, PT, 0xf8, 0x8f ;  /* 0x00000000008f781c */ /* 0x000fda0000703f70 */
[----:B------:R-:W-:Y:S05]  /*1380*/  @P0 BRA `(.L_x_22) ;  /* 0x00000004004c0947 */ /* 0x000fea0003800000 */
[----:B------:R-:W-:-:S13]  /*1390*/  LOP3.LUT P0, RZ, R13, 0x7fffffff, R4, 0xc8, !PT ;  /* 0x7fffffff0dff7812 */ /* 0x000fda000780c804 */
[----:B------:R-:W-:Y:S05]  /*13a0*/  @!P0 BRA `(.L_x_23) ;  /* 0x00000004003c8947 */ /* 0x000fea0003800000 */
[C---:B------:R-:W-:Y:S02]  /*13b0*/  FSETP.NEU.FTZ.AND P0, PT, |R4|.reuse, +INF , PT ;  /* 0x7f8000000400780b */ /* 0x040fe40003f1d200 */
[----:B------:R-:W-:Y:S02]  /*13c0*/  FSETP.NEU.FTZ.AND P3, PT, |R5|, +INF , PT ;  /* 0x7f8000000500780b */ /* 0x000fe40003f7d200 */
[----:B------:R-:W-:-:S11]  /*13d0*/  FSETP.NEU.FTZ.AND P1, PT, |R4|, +INF , PT ;  /* 0x7f8000000400780b */ /* 0x000fd60003f3d200 */
[----:B------:R-:W-:Y:S05]  /*13e0*/  @!P3 BRA !P0, `(.L_x_23) ;  /* 0x00000004002cb947 */ /* 0x000fea0004000000 */
[----:B------:R-:W-:-:S04]  /*13f0*/  LOP3.LUT P0, RZ, R4, 0x7fffffff, RZ, 0xc0, !PT ;  /* 0x7fffffff04ff7812 */ /* 0x000fc8000780c0ff */
[----:B------:R-:W-:-:S13]  /*1400*/  PLOP3.LUT P0, PT, P3, P0, PT, 0x2f, 0xf2 ;  /* 0x0000000000f2781c */ /* 0x000fda0001f00577 */
[----:B------:R-:W-:Y:S05]  /*1410*/  @P0 BRA `(.L_x_24) ;  /* 0x0000000400180947 */ /* 0x000fea0003800000 */
[----:B------:R-:W-:-:S04]  /*1420*/  LOP3.LUT P0, RZ, R13, 0x7fffffff, RZ, 0xc0, !PT ;  /* 0x7fffffff0dff7812 */ /* 0x000fc8000780c0ff */
[----:B------:R-:W-:-:S13]  /*1430*/  PLOP3.LUT P0, PT, P1, P0, PT, 0x2f, 0xf2 ;  /* 0x0000000000f2781c */ /* 0x000fda0000f00577 */
[----:B------:R-:W-:Y:S05]  /*1440*/  @P0 BRA `(.L_x_25) ;  /* 0x0000000400000947 */ /* 0x000fea0003800000 */
[----:B------:R-:W-:Y:S02]  /*1450*/  ISETP.GE.AND P0, PT, R14, RZ, PT ;  /* 0x000000ff0e00720c */ /* 0x000fe40003f06270 */
[----:B------:R-:W-:-:S11]  /*1460*/  ISETP.GE.AND P1, PT, R15, RZ, PT ;  /* 0x000000ff0f00720c */ /* 0x000fd60003f26270 */
[----:B------:R-:W-:Y:S01]  /*1470*/  @P0 MOV R11, RZ ;  /* 0x000000ff000b0202 */ /* 0x000fe20000000f00 */
[----:B------:R-:W-:Y:S02]  /*1480*/  @!P0 IMAD.MOV.U32 R11, RZ, RZ, -0x40 ;  /* 0xffffffc0ff0b8424 */ /* 0x000fe400078e00ff */
[----:B------:R-:W-:Y:S01]  /*1490*/  @!P0 FFMA R4, R4, 1.84467440737095516160e+19, RZ ;  /* 0x5f80000004048823 */ /* 0x000fe200000000ff */
[----:B------:R-:W-:Y:S02]  /*14a0*/  @!P1 FFMA R13, R5, 1.84467440737095516160e+19, RZ ;  /* 0x5f800000050d9823 */ /* 0x000fe400000000ff */
[----:B------:R-:W-:-:S07]  /*14b0*/  @!P1 IADD3 R11, PT, PT, R11, 0x40, RZ ;  /* 0x000000400b0b9810 */ /* 0x000fce0007ffe0ff */
.L_x_21:
[----:B------:R-:W-:Y:S01]  /*14c0*/  LEA R14, R12, 0xc0800000, 0x17 ;  /* 0xc08000000c0e7811 */ /* 0x000fe200078eb8ff */
[----:B------:R-:W-:Y:S04]  /*14d0*/  BSSY.RECONVERGENT B3, `(.L_x_26) ;  /* 0x0000036000037945 */ /* 0x000fe80003800200 */
[----:B------:R-:W-:Y:S01]  /*14e0*/  IMAD.IADD R14, R13, 0x1, -R14 ;  /* 0x000000010d0e7824 */ /* 0x000fe200078e0a0e */
[----:B------:R-:W-:-:S03]  /*14f0*/  IADD3 R13, PT, PT, R16, -0x7f, RZ ;  /* 0xffffff81100d7810 */ /* 0x000fc60007ffe0ff */
[----:B------:R0:W1:Y:S01]  /*1500*/  MUFU.RCP R15, R14 ;  /* 0x0000000e000f7308 */ /* 0x0000620000001000 */
[----:B------:R-:W-:Y:S01]  /*1510*/  FADD.FTZ R17, -R14, -RZ ;  /* 0x800000ff0e117221 */ /* 0x000fe20000010100 */
[C---:B------:R-:W-:Y:S01]  /*1520*/  IMAD R4, R13.reuse, -0x800000, R4 ;  /* 0xff8000000d047824 */ /* 0x040fe200078e0204 */
[----:B0-----:R-:W-:-:S05]  /*1530*/  IADD3 R14, PT, PT, R13, 0x7f, -R12 ;  /* 0x0000007f0d0e7810 */ /* 0x001fca0007ffe80c */
[----:B------:R-:W-:Y:S02]  /*1540*/  IMAD.IADD R11, R14, 0x1, R11 ;  /* 0x000000010e0b7824 */ /* 0x000fe400078e020b */
[----:B-1----:R-:W-:-:S04]  /*1550*/  FFMA R16, R15, R17, 1 ;  /* 0x3f8000000f107423 */ /* 0x002fc80000000011 */
[----:B------:R-:W-:-:S04]  /*1560*/  FFMA R18, R15, R16, R15 ;  /* 0x000000100f127223 */ /* 0x000fc8000000000f */
[----:B------:R-:W-:-:S04]  /*1570*/  FFMA R15, R4, R18, RZ ;  /* 0x00000012040f7223 */ /* 0x000fc800000000ff */
[----:B------:R-:W-:-:S04]  /*1580*/  FFMA R16, R17, R15, R4 ;  /* 0x0000000f11107223 */ /* 0x000fc80000000004 */
[----:B------:R-:W-:-:S04]  /*1590*/  FFMA R15, R18, R16, R15 ;  /* 0x00000010120f7223 */ /* 0x000fc8000000000f */
[----:B------:R-:W-:-:S04]  /*15a0*/  FFMA R16, R17, R15, R4 ;  /* 0x0000000f11107223 */ /* 0x000fc80000000004 */
[----:B------:R-:W-:-:S05]  /*15b0*/  FFMA R4, R18, R16, R15 ;  /* 0x0000001012047223 */ /* 0x000fca000000000f */
[----:B------:R-:W-:-:S04]  /*15c0*/  SHF.R.U32.HI R12, RZ, 0x17, R4 ;  /* 0x00000017ff0c7819 */ /* 0x000fc80000011604 */
[----:B------:R-:W-:-:S04]  /*15d0*/  LOP3.LUT R12, R12, 0xff, RZ, 0xc0, !PT ;  /* 0x000000ff0c0c7812 */ /* 0x000fc800078ec0ff */
[----:B------:R-:W-:-:S05]  /*15e0*/  IADD3 R17, PT, PT, R12, R11, RZ ;  /* 0x0000000b0c117210 */ /* 0x000fca0007ffe0ff */
[----:B------:R-:W-:-:S05]  /*15f0*/  VIADD R12, R17, 0xffffffff ;  /* 0xffffffff110c7836 */ /* 0x000fca0000000000 */
[----:B------:R-:W-:-:S13]  /*1600*/  ISETP.GE.U32.AND P0, PT, R12, 0xfe, PT ;  /* 0x000000fe0c00780c */ /* 0x000fda0003f06070 */
[----:B------:R-:W-:Y:S05]  /*1610*/  @!P0 BRA `(.L_x_27) ;  /* 0x0000000000808947 */ /* 0x000fea0003800000 */
[----:B------:R-:W-:-:S13]  /*1620*/  ISETP.GT.AND P0, PT, R17, 0xfe, PT ;  /* 0x000000fe1100780c */ /* 0x000fda0003f04270 */
[----:B------:R-:W-:Y:S05]  /*1630*/  @P0 BRA `(.L_x_28) ;  /* 0x00000000006c0947 */ /* 0x000fea0003800000 */
[----:B------:R-:W-:-:S13]  /*1640*/  ISETP.GE.AND P0, PT, R17, 0x1, PT ;  /* 0x000000011100780c */ /* 0x000fda0003f06270 */
[----:B------:R-:W-:Y:S05]  /*1650*/  @P0 BRA `(.L_x_29) ;  /* 0x0000000000740947 */ /* 0x000fea0003800000 */
[----:B------:R-:W-:Y:S02]  /*1660*/  ISETP.GE.AND P0, PT, R17, -0x18, PT ;  /* 0xffffffe81100780c */ /* 0x000fe40003f06270 */
[----:B------:R-:W-:-:S11]  /*1670*/  LOP3.LUT R4, R4, 0x80000000, RZ, 0xc0, !PT ;  /* 0x8000000004047812 */ /* 0x000fd600078ec0ff */
[----:B------:R-:W-:Y:S05]  /*1680*/  @!P0 BRA `(.L_x_29) ;  /* 0x0000000000688947 */ /* 0x000fea0003800000 */
[CCC-:B------:R-:W-:Y:S01]  /*1690*/  FFMA.RZ R11, R18.reuse, R16.reuse, R15.reuse ;  /* 0x00000010120b7223 */ /* 0x1c0fe2000000c00f */
[C---:B------:R-:W-:Y:S01]  /*16a0*/  IADD3 R14, PT, PT, R17.reuse, 0x20, RZ ;  /* 0x00000020110e7810 */ /* 0x040fe20007ffe0ff */
[CCC-:B------:R-:W-:Y:S01]  /*16b0*/  FFMA.RM R12, R18.reuse, R16.reuse, R15.reuse ;  /* 0x00000010120c7223 */ /* 0x1c0fe2000000400f */
[----:B------:R-:W-:Y:S02]  /*16c0*/  ISETP.NE.AND P3, PT, R17, RZ, PT ;  /* 0x000000ff1100720c */ /* 0x000fe40003f65270 */
[----:B------:R-:W-:Y:S01]  /*16d0*/  LOP3.LUT R13, R11, 0x7fffff, RZ, 0xc0, !PT ;  /* 0x007fffff0b0d7812 */ /* 0x000fe200078ec0ff */
[----:B------:R-:W-:Y:S01]  /*16e0*/  FFMA.RP R11, R18, R16, R15 ;  /* 0x00000010120b7223 */ /* 0x000fe2000000800f */
[----:B------:R-:W-:Y:S01]  /*16f0*/  IMAD.MOV R15, RZ, RZ, -R17 ;  /* 0x000000ffff0f7224 */ /* 0x000fe200078e0a11 */
[----:B------:R-:W-:Y:S02]  /*1700*/  ISETP.NE.AND P1, PT, R17, RZ, PT ;  /* 0x000000ff1100720c */ /* 0x000fe40003f25270 */
[----:B------:R-:W-:-:S02]  /*1710*/  LOP3.LUT R13, R13, 0x800000, RZ, 0xfc, !PT ;  /* 0x008000000d0d7812 */ /* 0x000fc400078efcff */
[----:B------:R-:W-:Y:S02]  /*1720*/  FSETP.NEU.FTZ.AND P0, PT, R11, R12, PT ;  /* 0x0000000c0b00720b */ /* 0x000fe40003f1d000 */
[----:B------:R-:W-:Y:S02]  /*1730*/  SHF.L.U32 R14, R13, R14, RZ ;  /* 0x0000000e0d0e7219 */ /* 0x000fe400000006ff */
[----:B------:R-:W-:Y:S02]  /*1740*/  SEL R12, R15, RZ, P3 ;  /* 0x000000ff0f0c7207 */ /* 0x000fe40001800000 */
[----:B------:R-:W-:Y:S02]  /*1750*/  ISETP.NE.AND P1, PT, R14, RZ, P1 ;  /* 0x000000ff0e00720c */ /* 0x000fe40000f25270 */
[----:B------:R-:W-:Y:S02]  /*1760*/  SHF.R.U32.HI R12, RZ, R12, R13 ;  /* 0x0000000cff0c7219 */ /* 0x000fe4000001160d */
[----:B------:R-:W-:-:S02]  /*1770*/  PLOP3.LUT P0, PT, P0, P1, PT, 0xf8, 0x8f ;  /* 0x00000000008f781c */ /* 0x000fc40000703f70 */
[----:B------:R-:W-:Y:S02]  /*1780*/  SHF.R.U32.HI R14, RZ, 0x1, R12 ;  /* 0x00000001ff0e7819 */ /* 0x000fe4000001160c */
[----:B------:R-:W-:-:S04]  /*1790*/  SEL R11, RZ, 0x1, !P0 ;  /* 0x00000001ff0b7807 */ /* 0x000fc80004000000 */
[----:B------:R-:W-:-:S04]  /*17a0*/  LOP3.LUT R11, R11, 0x1, R14, 0xf8, !PT ;  /* 0x000000010b0b7812 */ /* 0x000fc800078ef80e */
[----:B------:R-:W-:-:S04]  /*17b0*/  LOP3.LUT R11, R11, R12, RZ, 0xc0, !PT ;  /* 0x0000000c0b0b7212 */ /* 0x000fc800078ec0ff */
[----:B------:R-:W-:-:S04]  /*17c0*/  IADD3 R11, PT, PT, R14, R11, RZ ;  /* 0x0000000b0e0b7210 */ /* 0x000fc80007ffe0ff */
[----:B------:R-:W-:Y:S01]  /*17d0*/  LOP3.LUT R4, R11, R4, RZ, 0xfc, !PT ;  /* 0x000000040b047212 */ /* 0x000fe200078efcff */
[----:B------:R-:W-:Y:S06]  /*17e0*/  BRA `(.L_x_29) ;  /* 0x0000000000107947 */ /* 0x000fec0003800000 */
.L_x_28:
[----:B------:R-:W-:-:S04]  /*17f0*/  LOP3.LUT R4, R4, 0x80000000, RZ, 0xc0, !PT ;  /* 0x8000000004047812 */ /* 0x000fc800078ec0ff */
[----:B------:R-:W-:Y:S01]  /*1800*/  LOP3.LUT R4, R4, 0x7f800000, RZ, 0xfc, !PT ;  /* 0x7f80000004047812 */ /* 0x000fe200078efcff */
[----:B------:R-:W-:Y:S06]  /*1810*/  BRA `(.L_x_29) ;  /* 0x0000000000047947 */ /* 0x000fec0003800000 */
.L_x_27:
[----:B------:R-:W-:-:S07]  /*1820*/  IMAD R4, R11, 0x800000, R4 ;  /* 0x008000000b047824 */ /* 0x000fce00078e0204 */
.L_x_29:
[----:B------:R-:W-:Y:S05]  /*1830*/  BSYNC.RECONVERGENT B3 ;  /* 0x0000000000037941 */ /* 0x000fea0003800200 */
.L_x_26:
[----:B------:R-:W-:Y:S05]  /*1840*/  BRA `(.L_x_30) ;  /* 0x0000000000207947 */ /* 0x000fea0003800000 */
.L_x_25:
[----:B------:R-:W-:-:S04]  /*1850*/  LOP3.LUT R4, R13, 0x80000000, R4, 0x48, !PT ;  /* 0x800000000d047812 */ /* 0x000fc800078e4804 */
[----:B------:R-:W-:Y:S01]  /*1860*/  LOP3.LUT R4, R4, 0x7f800000, RZ, 0xfc, !PT ;  /* 0x7f80000004047812 */ /* 0x000fe200078efcff */
[----:B------:R-:W-:Y:S06]  /*1870*/  BRA `(.L_x_30) ;  /* 0x0000000000147947 */ /* 0x000fec0003800000 */
.L_x_24:
[----:B------:R-:W-:Y:S01]  /*1880*/  LOP3.LUT R4, R13, 0x80000000, R4, 0x48, !PT ;  /* 0x800000000d047812 */ /* 0x000fe200078e4804 */
[----:B------:R-:W-:Y:S06]  /*1890*/  BRA `(.L_x_30) ;  /* 0x00000000000c7947 */ /* 0x000fec0003800000 */
.L_x_23:
[----:B------:R-:W0:Y:S01]  /*18a0*/  MUFU.RSQ R4, -QNAN ;  /* 0xffc0000000047908 */ /* 0x000e220000001400 */
[----:B------:R-:W-:Y:S05]  /*18b0*/  BRA `(.L_x_30) ;  /* 0x0000000000047947 */ /* 0x000fea0003800000 */
.L_x_22:
[----:B------:R-:W-:-:S07]  /*18c0*/  FADD.FTZ R4, R4, R5 ;  /* 0x0000000504047221 */ /* 0x000fce0000010000 */
.L_x_30:
[----:B------:R-:W-:Y:S05]  /*18d0*/  BSYNC.RECONVERGENT B2 ;  /* 0x0000000000027941 */ /* 0x000fea0003800200 */
.L_x_20:
[----:B------:R-:W-:-:S04]  /*18e0*/  HFMA2 R11, -RZ, RZ, 0, 0 ;  /* 0x00000000ff0b7431 */ /* 0x000fc800000001ff */
[----:B0-----:R-:W-:Y:S05]  /*18f0*/  RET.REL.NODEC R10 `(_Z14classifyKernelP6uchar4iiPK6float3i) ;  /* 0xffffffe40ac07950 */ /* 0x001fea0003c3ffff */
.L_x_31:
[----:B------:R-:W-:-:S00]  /*1900*/  BRA `(.L_x_31) ;  /* 0xfffffffc00fc7947 */ /* 0x000fc0000383ffff */
[----:B------:R-:W-:-:S00]  /*1910*/  NOP ;  /* 0x0000000000007918 */ /* 0x000fc00000000000 */
        /* <DEDUP_REMOVED lines=14> */
.L_x_33:


//--------------------- .nv.shared.reserved.0     --------------------------
	.section	.nv.shared.reserved.0,"aw",@nobits
	.weak		__nv_reservedSMEM_offset_0_alias
	.size		__nv_reservedSMEM_offset_0_alias, 0, 64
	.other		__nv_reservedSMEM_offset_0_alias,@"STO_CUDA_RESERVED_SHARED STV_DEFAULT"
__nv_reservedSMEM_offset_0_alias:
	.zero		0
	.zero		64


//--------------------- .nv.constant0._Z14classifyKernelP6uchar4iiPK6float3i --------------------------
	.section	.nv.constant0._Z14classifyKernelP6uchar4iiPK6float3i,"a",@progbits
	.sectionflags	@""
	.align	4
.nv.constant0._Z14classifyKernelP6uchar4iiPK6float3i:
	.zero		924


//--------------------- SYMBOLS --------------------------

	.type		.nv.reservedSmem.offset0,@object
	.size		.nv.reservedSmem.offset0,0x4
